//
// Generated by NVIDIA NVVM Compiler
//
// Compiler Build ID: CL-36424714
// Cuda compilation tools, release 13.0, V13.0.88
// Based on NVVM 20.0.0
//

.version 9.0
.target sm_100
.address_size 64

	// .globl	_Z3nopv

.visible .entry _Z3nopv()
{


	ret;

}
	// .globl	_Z11trivialLoopv
.visible .entry _Z11trivialLoopv()
{


	ret;

}
	// .globl	_Z17unrollTrivialLoopv
.visible .entry _Z17unrollTrivialLoopv()
{


	ret;

}


// ===== COMPILED SASS (sm_100) =====

	.target	sm_100

	.elftype	@"ET_EXEC"


//--------------------- .note.nv.tkinfo           --------------------------
	.section	.note.nv.tkinfo,"",@"SHT_NOTE"
	.sectionflags	@"SHF_NOTE_NV_TKINFO"
	.tkinfo
        /*0018*/ 	.word	0x00000002
        /*0030*/ 	.string	""
        /*0030*/ 	.string	"ptxas"
        /*0030*/ 	.string	"Cuda compilation tools, release 13.0, V13.0.88"
        /*0030*/ 	.string	"Build cuda_13.0.r13.0/compiler.36424714_0"
        /*0030*/ 	.string	"-arch sm_100 -m 64 "



//--------------------- .note.nv.cuinfo           --------------------------
	.section	.note.nv.cuinfo,"",@"SHT_NOTE"
	.sectionflags	@"SHF_NOTE_NV_CUINFO"
        /*0018*/ 	.short	0x0002
        /*001a*/ 	.short	0x0064
        /*001c*/ 	.short	0x0082
	.zero		2


//--------------------- .nv.info                  --------------------------
	.section	.nv.info,"",@"SHT_CUDA_INFO"
	.align	4


	//----- nvinfo : EIATTR_REGCOUNT
	.align		4
        /*0000*/ 	.byte	0x04, 0x2f
        /*0002*/ 	.short	(.L_1 - .L_0)
	.align		4
.L_0:
        /*0004*/ 	.word	index@(_Z3nopv)
        /*0008*/ 	.word	0x00000004


	//----- nvinfo : EIATTR_FRAME_SIZE
	.align		4
.L_1:
        /*000c*/ 	.byte	0x04, 0x11
        /*000e*/ 	.short	(.L_3 - .L_2)
	.align		4
.L_2:
        /*0010*/ 	.word	index@(_Z3nopv)
        /*0014*/ 	.word	0x00000000


	//----- nvinfo : EIATTR_REGCOUNT
	.align		4
.L_3:
        /*0018*/ 	.byte	0x04, 0x2f
        /*001a*/ 	.short	(.L_5 - .L_4)
	.align		4
.L_4:
        /*001c*/ 	.word	index@(_Z11trivialLoopv)
        /*0020*/ 	.word	0x00000004


	//----- nvinfo : EIATTR_FRAME_SIZE
	.align		4
.L_5:
        /*0024*/ 	.byte	0x04, 0x11
        /*0026*/ 	.short	(.L_7 - .L_6)
	.align		4
.L_6:
        /*0028*/ 	.word	index@(_Z11trivialLoopv)
        /*002c*/ 	.word	0x00000000


	//----- nvinfo : EIATTR_REGCOUNT
	.align		4
.L_7:
        /*0030*/ 	.byte	0x04, 0x2f
        /*0032*/ 	.short	(.L_9 - .L_8)
	.align		4
.L_8:
        /*0034*/ 	.word	index@(_Z17unrollTrivialLoopv)
        /*0038*/ 	.word	0x00000004


	//----- nvinfo : EIATTR_FRAME_SIZE
	.align		4
.L_9:
        /*003c*/ 	.byte	0x04, 0x11
        /*003e*/ 	.short	(.L_11 - .L_10)
	.align		4
.L_10:
        /*0040*/ 	.word	index@(_Z17unrollTrivialLoopv)
        /*0044*/ 	.word	0x00000000


	//----- nvinfo : EIATTR_MIN_STACK_SIZE
	.align		4
.L_11:
        /*0048*/ 	.byte	0x04, 0x12
        /*004a*/ 	.short	(.L_13 - .L_12)
	.align		4
.L_12:
        /*004c*/ 	.word	index@(_Z17unrollTrivialLoopv)
        /*0050*/ 	.word	0x00000000


	//----- nvinfo : EIATTR_MIN_STACK_SIZE
	.align		4
.L_13:
        /*0054*/ 	.byte	0x04, 0x12
        /*0056*/ 	.short	(.L_15 - .L_14)
	.align		4
.L_14:
        /*0058*/ 	.word	index@(_Z11trivialLoopv)
        /*005c*/ 	.word	0x00000000


	//----- nvinfo : EIATTR_MIN_STACK_SIZE
	.align		4
.L_15:
        /*0060*/ 	.byte	0x04, 0x12
        /*0062*/ 	.short	(.L_17 - .L_16)
	.align		4
.L_16:
        /*0064*/ 	.word	index@(_Z3nopv)
        /*0068*/ 	.word	0x00000000
.L_17:


//--------------------- .nv.compat                --------------------------
	.section	.nv.compat,"",@"SHT_CUDA_COMPAT_INFO"
	.align	4
        /*0000*/ 	.byte	0x02, 0x09, 0x00, 0x00, 0x02, 0x02, 0x01, 0x00, 0x02, 0x05, 0x05, 0x00, 0x03, 0x07, 0x01, 0x01
        /*0010*/ 	.byte	0x02, 0x03, 0x00, 0x00, 0x02, 0x06, 0x01, 0x00, 0x04, 0x0b, 0x08, 0x00, 0x09, 0x00, 0x00, 0x00
        /*0020*/ 	.byte	0x00, 0x00, 0x00, 0x00


//--------------------- .nv.info._Z17unrollTrivialLoopv --------------------------
	.section	.nv.info._Z17unrollTrivialLoopv,"",@"SHT_CUDA_INFO"
	.sectionflags	@""
	.align	4


	//----- nvinfo : EIATTR_CUDA_API_VERSION
	.align		4
        /*0000*/ 	.byte	0x04, 0x37
        /*0002*/ 	.short	(.L_19 - .L_18)
.L_18:
        /*0004*/ 	.word	0x00000082


	//----- nvinfo : EIATTR_SPARSE_MMA_MASK
	.align		4
.L_19:
        /*0008*/ 	.byte	0x03, 0x50
        /*000a*/ 	.short	0x0000


	//----- nvinfo : EIATTR_MAXREG_COUNT
	.align		4
        /*000c*/ 	.byte	0x03, 0x1b
        /*000e*/ 	.short	0x00ff


	//----- nvinfo : EIATTR_MERCURY_ISA_VERSION
	.align		4
        /*0010*/ 	.byte	0x03, 0x5f
        /*0012*/ 	.short	0x0101


	//----- nvinfo : EIATTR_VRC_CTA_INIT_COUNT
	.align		4
        /*0014*/ 	.byte	0x02, 0x4a
	.zero		1
	.zero		1


	//----- nvinfo : EIATTR_EXIT_INSTR_OFFSETS
	.align		4
        /*0018*/ 	.byte	0x04, 0x1c
        /*001a*/ 	.short	(.L_21 - .L_20)


	//   ....[0]....
.L_20:
        /*001c*/ 	.word	0x00000010


	//----- nvinfo : EIATTR_SW_WAR
	.align		4
.L_21:
        /*0020*/ 	.byte	0x04, 0x36
        /*0022*/ 	.short	(.L_23 - .L_22)
.L_22:
        /*0024*/ 	.word	0x00000008
.L_23:


//--------------------- .nv.info._Z11trivialLoopv --------------------------
	.section	.nv.info._Z11trivialLoopv,"",@"SHT_CUDA_INFO"
	.sectionflags	@""
	.align	4


	//----- nvinfo : EIATTR_CUDA_API_VERSION
	.align		4
        /*0000*/ 	.byte	0x04, 0x37
        /*0002*/ 	.short	(.L_25 - .L_24)
.L_24:
        /*0004*/ 	.word	0x00000082


	//----- nvinfo : EIATTR_SPARSE_MMA_MASK
	.align		4
.L_25:
        /*0008*/ 	.byte	0x03, 0x50
        /*000a*/ 	.short	0x0000


	//----- nvinfo : EIATTR_MAXREG_COUNT
	.align		4
        /*000c*/ 	.byte	0x03, 0x1b
        /*000e*/ 	.short	0x00ff


	//----- nvinfo : EIATTR_MERCURY_ISA_VERSION
	.align		4
        /*0010*/ 	.byte	0x03, 0x5f
        /*0012*/ 	.short	0x0101


	//----- nvinfo : EIATTR_VRC_CTA_INIT_COUNT
	.align		4
        /*0014*/ 	.byte	0x02, 0x4a
	.zero		1
	.zero		1


	//----- nvinfo : EIATTR_EXIT_INSTR_OFFSETS
	.align		4
        /*0018*/ 	.byte	0x04, 0x1c
        /*001a*/ 	.short	(.L_27 - .L_26)


	//   ....[0]....
.L_26:
        /*001c*/ 	.word	0x00000010


	//----- nvinfo : EIATTR_SW_WAR
	.align		4
.L_27:
        /*0020*/ 	.byte	0x04, 0x36
        /*0022*/ 	.short	(.L_29 - .L_28)
.L_28:
        /*0024*/ 	.word	0x00000008
.L_29:


//--------------------- .nv.info._Z3nopv          --------------------------
	.section	.nv.info._Z3nopv,"",@"SHT_CUDA_INFO"
	.sectionflags	@""
	.align	4


	//----- nvinfo : EIATTR_CUDA_API_VERSION
	.align		4
        /*0000*/ 	.byte	0x04, 0x37
        /*0002*/ 	.short	(.L_31 - .L_30)
.L_30:
        /*0004*/ 	.word	0x00000082


	//----- nvinfo : EIATTR_SPARSE_MMA_MASK
	.align		4
.L_31:
        /*0008*/ 	.byte	0x03, 0x50
        /*000a*/ 	.short	0x0000


	//----- nvinfo : EIATTR_MAXREG_COUNT
	.align		4
        /*000c*/ 	.byte	0x03, 0x1b
        /*000e*/ 	.short	0x00ff


	//----- nvinfo : EIATTR_MERCURY_ISA_VERSION
	.align		4
        /*0010*/ 	.byte	0x03, 0x5f
        /*0012*/ 	.short	0x0101


	//----- nvinfo : EIATTR_VRC_CTA_INIT_COUNT
	.align		4
        /*0014*/ 	.byte	0x02, 0x4a
	.zero		1
	.zero		1


	//----- nvinfo : EIATTR_EXIT_INSTR_OFFSETS
	.align		4
        /*0018*/ 	.byte	0x04, 0x1c
        /*001a*/ 	.short	(.L_33 - .L_32)


	//   ....[0]....
.L_32:
        /*001c*/ 	.word	0x00000010


	//----- nvinfo : EIATTR_SW_WAR
	.align		4
.L_33:
        /*0020*/ 	.byte	0x04, 0x36
        /*0022*/ 	.short	(.L_35 - .L_34)
.L_34:
        /*0024*/ 	.word	0x00000008
.L_35:


//--------------------- .nv.callgraph             --------------------------
	.section	.nv.callgraph,"",@"SHT_CUDA_CALLGRAPH"
	.align	4
	.sectionentsize	8
	.align		4
        /*0000*/ 	.word	0x00000000
	.align		4
        /*0004*/ 	.word	0xffffffff
	.align		4
        /*0008*/ 	.word	0x00000000
	.align		4
        /*000c*/ 	.word	0xfffffffe
	.align		4
        /*0010*/ 	.word	0x00000000
	.align		4
        /*0014*/ 	.word	0xfffffffd
	.align		4
        /*0018*/ 	.word	0x00000000
	.align		4
        /*001c*/ 	.word	0xfffffffc


//--------------------- .text._Z17unrollTrivialLoopv --------------------------
	.section	.text._Z17unrollTrivialLoopv,"ax",@progbits
	.align	128
        .global         _Z17unrollTrivialLoopv
        .type           _Z17unrollTrivialLoopv,@function
        .size           _Z17unrollTrivialLoopv,(.L_x_3 - _Z17unrollTrivialLoopv)
        .other          _Z17unrollTrivialLoopv,@"STO_CUDA_ENTRY STV_DEFAULT"
_Z17unrollTrivialLoopv:
.text._Z17unrollTrivialLoopv:
[----:B------:R-:W-:Y:S01]  /*0000*/  LDC R1, c[0x0][0x37c] ;  /* 0x0000df00ff017b82 */ /* 0x000fe20000000800 */
[----:B------:R-:W-:Y:S05]  /*0010*/  EXIT ;  /* 0x000000000000794d */ /* 0x000fea0003800000 */
.L_x_0:
[----:B------:R-:W-:-:S00]  /*0020*/  BRA `(.L_x_0) ;  /* 0xfffffffc00fc7947 */ /* 0x000fc0000383ffff */
[----:B------:R-:W-:-:S00]  /*0030*/  NOP ;  /* 0x0000000000007918 */ /* 0x000fc00000000000 */
        /* <DEDUP_REMOVED lines=12> */
.L_x_3:


//--------------------- .text._Z11trivialLoopv    --------------------------
	.section	.text._Z11trivialLoopv,"ax",@progbits
	.align	128
        .global         _Z11trivialLoopv
        .type           _Z11trivialLoopv,@function
        .size           _Z11trivialLoopv,(.L_x_4 - _Z11trivialLoopv)
        .other          _Z11trivialLoopv,@"STO_CUDA_ENTRY STV_DEFAULT"
_Z11trivialLoopv:
.text._Z11trivialLoopv:
[----:B------:R-:W-:Y:S01]  /*0000*/  LDC R1, c[0x0][0x37c] ;  /* 0x0000df00ff017b82 */ /* 0x000fe20000000800 */
[----:B------:R-:W-:Y:S05]  /*0010*/  EXIT ;  /* 0x000000000000794d */ /* 0x000fea0003800000 */
.L_x_1:
        /* <DEDUP_REMOVED lines=14> */
.L_x_4:


//--------------------- .text._Z3nopv             --------------------------
	.section	.text._Z3nopv,"ax",@progbits
	.align	128
        .global         _Z3nopv
        .type           _Z3nopv,@function
        .size           _Z3nopv,(.L_x_5 - _Z3nopv)
        .other          _Z3nopv,@"STO_CUDA_ENTRY STV_DEFAULT"
_Z3nopv:
.text._Z3nopv:
[----:B------:R-:W-:Y:S01]  /*0000*/  LDC R1, c[0x0][0x37c] ;  /* 0x0000df00ff017b82 */ /* 0x000fe20000000800 */
[----:B------:R-:W-:Y:S05]  /*0010*/  EXIT ;  /* 0x000000000000794d */ /* 0x000fea0003800000 */
.L_x_2:
        /* <DEDUP_REMOVED lines=14> */
.L_x_5:


//--------------------- .nv.shared.reserved.0     --------------------------
	.section	.nv.shared.reserved.0,"aw",@nobits
	.weak		__nv_reservedSMEM_offset_0_alias
	.size		__nv_reservedSMEM_offset_0_alias, 0, 64
	.other		__nv_reservedSMEM_offset_0_alias,@"STO_CUDA_RESERVED_SHARED STV_DEFAULT"
__nv_reservedSMEM_offset_0_alias:
	.zero		0
	.zero		64


//--------------------- .nv.constant0._Z17unrollTrivialLoopv --------------------------
	.section	.nv.constant0._Z17unrollTrivialLoopv,"a",@progbits
	.sectionflags	@""
	.align	4
.nv.constant0._Z17unrollTrivialLoopv:
	.zero		896


//--------------------- .nv.constant0._Z11trivialLoopv --------------------------
	.section	.nv.constant0._Z11trivialLoopv,"a",@progbits
	.sectionflags	@""
	.align	4
.nv.constant0._Z11trivialLoopv:
	.zero		896


//--------------------- .nv.constant0._Z3nopv     --------------------------
	.section	.nv.constant0._Z3nopv,"a",@progbits
	.sectionflags	@""
	.align	4
.nv.constant0._Z3nopv:
	.zero		896


//--------------------- SYMBOLS --------------------------

	.type		.nv.reservedSmem.offset0,@object
	.size		.nv.reservedSmem.offset0,0x4
